//
// Generated by NVIDIA NVVM Compiler
//
// Compiler Build ID: CL-36424714
// Cuda compilation tools, release 13.0, V13.0.88
// Based on NVVM 20.0.0
//

.version 9.0
.target sm_100
.address_size 64

	// .globl	_Z8multiplyPA30_iPA4000_iS2_

.visible .entry _Z8multiplyPA30_iPA4000_iS2_(
	.param .u64 .ptr .align 1 _Z8multiplyPA30_iPA4000_iS2__param_0,
	.param .u64 .ptr .align 1 _Z8multiplyPA30_iPA4000_iS2__param_1,
	.param .u64 .ptr .align 1 _Z8multiplyPA30_iPA4000_iS2__param_2
)
{
	.reg .pred 	%p<4>;
	.reg .b32 	%r<100>;
	.reg .b64 	%rd<14>;

	ld.param.u64 	%rd1, [_Z8multiplyPA30_iPA4000_iS2__param_0];
	ld.param.u64 	%rd2, [_Z8multiplyPA30_iPA4000_iS2__param_1];
	ld.param.u64 	%rd3, [_Z8multiplyPA30_iPA4000_iS2__param_2];
	mov.u32 	%r3, %ntid.x;
	mov.u32 	%r4, %ctaid.x;
	mov.u32 	%r5, %tid.x;
	mad.lo.s32 	%r1, %r3, %r4, %r5;
	mov.u32 	%r6, %ntid.y;
	mov.u32 	%r7, %ctaid.y;
	mov.u32 	%r8, %tid.y;
	mad.lo.s32 	%r9, %r6, %r7, %r8;
	setp.gt.u32 	%p1, %r1, 39;
	setp.gt.u32 	%p2, %r9, 3999;
	or.pred  	%p3, %p1, %p2;
	@%p3 bra 	$L__BB0_2;
	cvta.to.global.u64 	%rd4, %rd3;
	cvta.to.global.u64 	%rd5, %rd1;
	cvta.to.global.u64 	%rd6, %rd2;
	mul.wide.u32 	%rd7, %r1, 120;
	add.s64 	%rd8, %rd5, %rd7;
	mul.wide.u32 	%rd9, %r9, 4;
	add.s64 	%rd10, %rd6, %rd9;
	ld.global.u32 	%r10, [%rd8];
	ld.global.u32 	%r11, [%rd10];
	mul.lo.s32 	%r12, %r11, %r10;
	ld.global.u32 	%r13, [%rd8+4];
	ld.global.u32 	%r14, [%rd10+16000];
	mad.lo.s32 	%r15, %r14, %r13, %r12;
	ld.global.u32 	%r16, [%rd8+8];
	ld.global.u32 	%r17, [%rd10+32000];
	mad.lo.s32 	%r18, %r17, %r16, %r15;
	ld.global.u32 	%r19, [%rd8+12];
	ld.global.u32 	%r20, [%rd10+48000];
	mad.lo.s32 	%r21, %r20, %r19, %r18;
	ld.global.u32 	%r22, [%rd8+16];
	ld.global.u32 	%r23, [%rd10+64000];
	mad.lo.s32 	%r24, %r23, %r22, %r21;
	ld.global.u32 	%r25, [%rd8+20];
	ld.global.u32 	%r26, [%rd10+80000];
	mad.lo.s32 	%r27, %r26, %r25, %r24;
	ld.global.u32 	%r28, [%rd8+24];
	ld.global.u32 	%r29, [%rd10+96000];
	mad.lo.s32 	%r30, %r29, %r28, %r27;
	ld.global.u32 	%r31, [%rd8+28];
	ld.global.u32 	%r32, [%rd10+112000];
	mad.lo.s32 	%r33, %r32, %r31, %r30;
	ld.global.u32 	%r34, [%rd8+32];
	ld.global.u32 	%r35, [%rd10+128000];
	mad.lo.s32 	%r36, %r35, %r34, %r33;
	ld.global.u32 	%r37, [%rd8+36];
	ld.global.u32 	%r38, [%rd10+144000];
	mad.lo.s32 	%r39, %r38, %r37, %r36;
	ld.global.u32 	%r40, [%rd8+40];
	ld.global.u32 	%r41, [%rd10+160000];
	mad.lo.s32 	%r42, %r41, %r40, %r39;
	ld.global.u32 	%r43, [%rd8+44];
	ld.global.u32 	%r44, [%rd10+176000];
	mad.lo.s32 	%r45, %r44, %r43, %r42;
	ld.global.u32 	%r46, [%rd8+48];
	ld.global.u32 	%r47, [%rd10+192000];
	mad.lo.s32 	%r48, %r47, %r46, %r45;
	ld.global.u32 	%r49, [%rd8+52];
	ld.global.u32 	%r50, [%rd10+208000];
	mad.lo.s32 	%r51, %r50, %r49, %r48;
	ld.global.u32 	%r52, [%rd8+56];
	ld.global.u32 	%r53, [%rd10+224000];
	mad.lo.s32 	%r54, %r53, %r52, %r51;
	ld.global.u32 	%r55, [%rd8+60];
	ld.global.u32 	%r56, [%rd10+240000];
	mad.lo.s32 	%r57, %r56, %r55, %r54;
	ld.global.u32 	%r58, [%rd8+64];
	ld.global.u32 	%r59, [%rd10+256000];
	mad.lo.s32 	%r60, %r59, %r58, %r57;
	ld.global.u32 	%r61, [%rd8+68];
	ld.global.u32 	%r62, [%rd10+272000];
	mad.lo.s32 	%r63, %r62, %r61, %r60;
	ld.global.u32 	%r64, [%rd8+72];
	ld.global.u32 	%r65, [%rd10+288000];
	mad.lo.s32 	%r66, %r65, %r64, %r63;
	ld.global.u32 	%r67, [%rd8+76];
	ld.global.u32 	%r68, [%rd10+304000];
	mad.lo.s32 	%r69, %r68, %r67, %r66;
	ld.global.u32 	%r70, [%rd8+80];
	ld.global.u32 	%r71, [%rd10+320000];
	mad.lo.s32 	%r72, %r71, %r70, %r69;
	ld.global.u32 	%r73, [%rd8+84];
	ld.global.u32 	%r74, [%rd10+336000];
	mad.lo.s32 	%r75, %r74, %r73, %r72;
	ld.global.u32 	%r76, [%rd8+88];
	ld.global.u32 	%r77, [%rd10+352000];
	mad.lo.s32 	%r78, %r77, %r76, %r75;
	ld.global.u32 	%r79, [%rd8+92];
	ld.global.u32 	%r80, [%rd10+368000];
	mad.lo.s32 	%r81, %r80, %r79, %r78;
	ld.global.u32 	%r82, [%rd8+96];
	ld.global.u32 	%r83, [%rd10+384000];
	mad.lo.s32 	%r84, %r83, %r82, %r81;
	ld.global.u32 	%r85, [%rd8+100];
	ld.global.u32 	%r86, [%rd10+400000];
	mad.lo.s32 	%r87, %r86, %r85, %r84;
	ld.global.u32 	%r88, [%rd8+104];
	ld.global.u32 	%r89, [%rd10+416000];
	mad.lo.s32 	%r90, %r89, %r88, %r87;
	ld.global.u32 	%r91, [%rd8+108];
	ld.global.u32 	%r92, [%rd10+432000];
	mad.lo.s32 	%r93, %r92, %r91, %r90;
	ld.global.u32 	%r94, [%rd8+112];
	ld.global.u32 	%r95, [%rd10+448000];
	mad.lo.s32 	%r96, %r95, %r94, %r93;
	ld.global.u32 	%r97, [%rd8+116];
	ld.global.u32 	%r98, [%rd10+464000];
	mad.lo.s32 	%r99, %r98, %r97, %r96;
	mul.wide.u32 	%rd11, %r1, 16000;
	add.s64 	%rd12, %rd4, %rd11;
	add.s64 	%rd13, %rd12, %rd9;
	st.global.u32 	[%rd13], %r99;
$L__BB0_2:
	ret;

}


// ===== COMPILED SASS (sm_100) =====

	.target	sm_100

	.elftype	@"ET_EXEC"


//--------------------- .note.nv.tkinfo           --------------------------
	.section	.note.nv.tkinfo,"",@"SHT_NOTE"
	.sectionflags	@"SHF_NOTE_NV_TKINFO"
	.tkinfo
        /*0018*/ 	.word	0x00000002
        /*0030*/ 	.string	""
        /*0030*/ 	.string	"ptxas"
        /*0030*/ 	.string	"Cuda compilation tools, release 13.0, V13.0.88"
        /*0030*/ 	.string	"Build cuda_13.0.r13.0/compiler.36424714_0"
        /*0030*/ 	.string	"-arch sm_100 -m 64 "



//--------------------- .note.nv.cuinfo           --------------------------
	.section	.note.nv.cuinfo,"",@"SHT_NOTE"
	.sectionflags	@"SHF_NOTE_NV_CUINFO"
        /*0018*/ 	.short	0x0002
        /*001a*/ 	.short	0x0064
        /*001c*/ 	.short	0x0082
	.zero		2


//--------------------- .nv.info                  --------------------------
	.section	.nv.info,"",@"SHT_CUDA_INFO"
	.align	4


	//----- nvinfo : EIATTR_REGCOUNT
	.align		4
        /*0000*/ 	.byte	0x04, 0x2f
        /*0002*/ 	.short	(.L_1 - .L_0)
	.align		4
.L_0:
        /*0004*/ 	.word	index@(_Z8multiplyPA30_iPA4000_iS2_)
        /*0008*/ 	.word	0x00000020


	//----- nvinfo : EIATTR_FRAME_SIZE
	.align		4
.L_1:
        /*000c*/ 	.byte	0x04, 0x11
        /*000e*/ 	.short	(.L_3 - .L_2)
	.align		4
.L_2:
        /*0010*/ 	.word	index@(_Z8multiplyPA30_iPA4000_iS2_)
        /*0014*/ 	.word	0x00000000


	//----- nvinfo : EIATTR_MIN_STACK_SIZE
	.align		4
.L_3:
        /*0018*/ 	.byte	0x04, 0x12
        /*001a*/ 	.short	(.L_5 - .L_4)
	.align		4
.L_4:
        /*001c*/ 	.word	index@(_Z8multiplyPA30_iPA4000_iS2_)
        /*0020*/ 	.word	0x00000000
.L_5:


//--------------------- .nv.compat                --------------------------
	.section	.nv.compat,"",@"SHT_CUDA_COMPAT_INFO"
	.align	4
        /*0000*/ 	.byte	0x02, 0x09, 0x00, 0x00, 0x02, 0x02, 0x01, 0x00, 0x02, 0x05, 0x05, 0x00, 0x03, 0x07, 0x01, 0x01
        /*0010*/ 	.byte	0x02, 0x03, 0x00, 0x00, 0x02, 0x06, 0x01, 0x00, 0x04, 0x0b, 0x08, 0x00, 0x09, 0x00, 0x00, 0x00
        /*0020*/ 	.byte	0x00, 0x00, 0x00, 0x00


//--------------------- .nv.info._Z8multiplyPA30_iPA4000_iS2_ --------------------------
	.section	.nv.info._Z8multiplyPA30_iPA4000_iS2_,"",@"SHT_CUDA_INFO"
	.sectionflags	@""
	.align	4


	//----- nvinfo : EIATTR_CUDA_API_VERSION
	.align		4
        /*0000*/ 	.byte	0x04, 0x37
        /*0002*/ 	.short	(.L_7 - .L_6)
.L_6:
        /*0004*/ 	.word	0x00000082


	//----- nvinfo : EIATTR_KPARAM_INFO
	.align		4
.L_7:
        /*0008*/ 	.byte	0x04, 0x17
        /*000a*/ 	.short	(.L_9 - .L_8)
.L_8:
        /*000c*/ 	.word	0x00000000
        /*0010*/ 	.short	0x0002
        /*0012*/ 	.short	0x0010
        /*0014*/ 	.byte	0x00, 0xf5, 0x21, 0x00


	//----- nvinfo : EIATTR_KPARAM_INFO
	.align		4
.L_9:
        /*0018*/ 	.byte	0x04, 0x17
        /*001a*/ 	.short	(.L_11 - .L_10)
.L_10:
        /*001c*/ 	.word	0x00000000
        /*0020*/ 	.short	0x0001
        /*0022*/ 	.short	0x0008
        /*0024*/ 	.byte	0x00, 0xf5, 0x21, 0x00


	//----- nvinfo : EIATTR_KPARAM_INFO
	.align		4
.L_11:
        /*0028*/ 	.byte	0x04, 0x17
        /*002a*/ 	.short	(.L_13 - .L_12)
.L_12:
        /*002c*/ 	.word	0x00000000
        /*0030*/ 	.short	0x0000
        /*0032*/ 	.short	0x0000
        /*0034*/ 	.byte	0x00, 0xf5, 0x21, 0x00


	//----- nvinfo : EIATTR_SPARSE_MMA_MASK
	.align		4
.L_13:
        /*0038*/ 	.byte	0x03, 0x50
        /*003a*/ 	.short	0x0000


	//----- nvinfo : EIATTR_MAXREG_COUNT
	.align		4
        /*003c*/ 	.byte	0x03, 0x1b
        /*003e*/ 	.short	0x00ff


	//----- nvinfo : EIATTR_MERCURY_ISA_VERSION
	.align		4
        /*0040*/ 	.byte	0x03, 0x5f
        /*0042*/ 	.short	0x0101


	//----- nvinfo : EIATTR_VRC_CTA_INIT_COUNT
	.align		4
        /*0044*/ 	.byte	0x02, 0x4a
	.zero		1
	.zero		1


	//----- nvinfo : EIATTR_EXIT_INSTR_OFFSETS
	.align		4
        /*0048*/ 	.byte	0x04, 0x1c
        /*004a*/ 	.short	(.L_15 - .L_14)


	//   ....[0]....
.L_14:
        /*004c*/ 	.word	0x000000b0


	//   ....[1]....
        /*0050*/ 	.word	0x000006f0


	//----- nvinfo : EIATTR_CBANK_PARAM_SIZE
	.align		4
.L_15:
        /*0054*/ 	.byte	0x03, 0x19
        /*0056*/ 	.short	0x0018


	//----- nvinfo : EIATTR_PARAM_CBANK
	.align		4
        /*0058*/ 	.byte	0x04, 0x0a
        /*005a*/ 	.short	(.L_17 - .L_16)
	.align		4
.L_16:
        /*005c*/ 	.word	index@(.nv.constant0._Z8multiplyPA30_iPA4000_iS2_)
        /*0060*/ 	.short	0x0380
        /*0062*/ 	.short	0x0018


	//----- nvinfo : EIATTR_SW_WAR
	.align		4
.L_17:
        /*0064*/ 	.byte	0x04, 0x36
        /*0066*/ 	.short	(.L_19 - .L_18)
.L_18:
        /*0068*/ 	.word	0x00000008
.L_19:


//--------------------- .nv.callgraph             --------------------------
	.section	.nv.callgraph,"",@"SHT_CUDA_CALLGRAPH"
	.align	4
	.sectionentsize	8
	.align		4
        /*0000*/ 	.word	0x00000000
	.align		4
        /*0004*/ 	.word	0xffffffff
	.align		4
        /*0008*/ 	.word	0x00000000
	.align		4
        /*000c*/ 	.word	0xfffffffe
	.align		4
        /*0010*/ 	.word	0x00000000
	.align		4
        /*0014*/ 	.word	0xfffffffd
	.align		4
        /*0018*/ 	.word	0x00000000
	.align		4
        /*001c*/ 	.word	0xfffffffc


//--------------------- .text._Z8multiplyPA30_iPA4000_iS2_ --------------------------
	.section	.text._Z8multiplyPA30_iPA4000_iS2_,"ax",@progbits
	.align	128
        .global         _Z8multiplyPA30_iPA4000_iS2_
        .type           _Z8multiplyPA30_iPA4000_iS2_,@function
        .size           _Z8multiplyPA30_iPA4000_iS2_,(.L_x_1 - _Z8multiplyPA30_iPA4000_iS2_)
        .other          _Z8multiplyPA30_iPA4000_iS2_,@"STO_CUDA_ENTRY STV_DEFAULT"
_Z8multiplyPA30_iPA4000_iS2_:
.text._Z8multiplyPA30_iPA4000_iS2_:
[----:B------:R-:W-:Y:S01]  /*0000*/  LDC R1, c[0x0][0x37c] ;  /* 0x0000df00ff017b82 */ /* 0x000fe20000000800 */
[----:B------:R-:W0:Y:S01]  /*0010*/  S2R R0, SR_CTAID.Y ;  /* 0x0000000000007919 */ /* 0x000e220000002600 */
[----:B------:R-:W1:Y:S01]  /*0020*/  LDCU UR4, c[0x0][0x360] ;  /* 0x00006c00ff0477ac */ /* 0x000e620008000800 */
[----:B------:R-:W0:Y:S01]  /*0030*/  S2R R5, SR_TID.Y ;  /* 0x0000000000057919 */ /* 0x000e220000002200 */
[----:B------:R-:W0:Y:S01]  /*0040*/  LDCU UR5, c[0x0][0x364] ;  /* 0x00006c80ff0577ac */ /* 0x000e220008000800 */
[----:B------:R-:W1:Y:S01]  /*0050*/  S2R R6, SR_CTAID.X ;  /* 0x0000000000067919 */ /* 0x000e620000002500 */
[----:B------:R-:W1:Y:S01]  /*0060*/  S2R R3, SR_TID.X ;  /* 0x0000000000037919 */ /* 0x000e620000002100 */
[----:B0-----:R-:W-:-:S05]  /*0070*/  IMAD R0, R0, UR5, R5 ;  /* 0x0000000500007c24 */ /* 0x001fca000f8e0205 */
[----:B------:R-:W-:Y:S01]  /*0080*/  ISETP.GT.U32.AND P0, PT, R0, 0xf9f, PT ;  /* 0x00000f9f0000780c */ /* 0x000fe20003f04070 */
[----:B-1----:R-:W-:-:S05]  /*0090*/  IMAD R6, R6, UR4, R3 ;  /* 0x0000000406067c24 */ /* 0x002fca000f8e0203 */
[----:B------:R-:W-:-:S13]  /*00a0*/  ISETP.GT.U32.OR P0, PT, R6, 0x27, P0 ;  /* 0x000000270600780c */ /* 0x000fda0000704470 */
[----:B------:R-:W-:Y:S05]  /*00b0*/  @P0 EXIT ;  /* 0x000000000000094d */ /* 0x000fea0003800000 */
[----:B------:R-:W0:Y:S01]  /*00c0*/  LDC.64 R2, c[0x0][0x380] ;  /* 0x0000e000ff027b82 */ /* 0x000e220000000a00 */
[----:B------:R-:W1:Y:S07]  /*00d0*/  LDCU.64 UR4, c[0x0][0x358] ;  /* 0x00006b00ff0477ac */ /* 0x000e6e0008000a00 */
[----:B------:R-:W2:Y:S01]  /*00e0*/  LDC.64 R4, c[0x0][0x388] ;  /* 0x0000e200ff047b82 */ /* 0x000ea20000000a00 */
[----:B0-----:R-:W-:-:S05]  /*00f0*/  IMAD.WIDE.U32 R2, R6, 0x78, R2 ;  /* 0x0000007806027825 */ /* 0x001fca00078e0002 */
[----:B-1----:R-:W3:Y:S01]  /*0100*/  LDG.E R15, desc[UR4][R2.64] ;  /* 0x00000004020f7981 */ /* 0x002ee2000c1e1900 */
[----:B--2---:R-:W-:-:S03]  /*0110*/  IMAD.WIDE.U32 R4, R0, 0x4, R4 ;  /* 0x0000000400047825 */ /* 0x004fc600078e0004 */
[----:B------:R-:W2:Y:S04]  /*0120*/  LDG.E R26, desc[UR4][R2.64+0x4] ;  /* 0x00000404021a7981 */ /* 0x000ea8000c1e1900 */
[----:B------:R-:W3:Y:S04]  /*0130*/  LDG.E R16, desc[UR4][R4.64] ;  /* 0x0000000404107981 */ /* 0x000ee8000c1e1900 */
[----:B------:R-:W2:Y:S04]  /*0140*/  LDG.E R25, desc[UR4][R4.64+0x3e80] ;  /* 0x003e800404197981 */ /* 0x000ea8000c1e1900 */
[----:B------:R-:W4:Y:S04]  /*0150*/  LDG.E R18, desc[UR4][R2.64+0x8] ;  /* 0x0000080402127981 */ /* 0x000f28000c1e1900 */
[----:B------:R-:W4:Y:S04]  /*0160*/  LDG.E R17, desc[UR4][R4.64+0x7d00] ;  /* 0x007d000404117981 */ /* 0x000f28000c1e1900 */
[----:B------:R-:W5:Y:S04]  /*0170*/  LDG.E R21, desc[UR4][R2.64+0xc] ;  /* 0x00000c0402157981 */ /* 0x000f68000c1e1900 */
        /* <DEDUP_REMOVED lines=15> */
[----:B------:R-:W5:Y:S01]  /*0270*/  LDG.E R27, desc[UR4][R2.64+0x74] ;  /* 0x00007404021b7981 */ /* 0x000f62000c1e1900 */
[----:B---3--:R-:W-:-:S03]  /*0280*/  IMAD R15, R15, R16, RZ ;  /* 0x000000100f0f7224 */ /* 0x008fc600078e02ff */
[----:B------:R-:W3:Y:S01]  /*0290*/  LDG.E R16, desc[UR4][R4.64+0x27100] ;  /* 0x0271000404107981 */ /* 0x000ee2000c1e1900 */
[----:B--2---:R-:W-:-:S03]  /*02a0*/  IMAD R25, R26, R25, R15 ;  /* 0x000000191a197224 */ /* 0x004fc600078e020f */
[----:B------:R-:W3:Y:S04]  /*02b0*/  LDG.E R15, desc[UR4][R2.64+0x28] ;  /* 0x00002804020f7981 */ /* 0x000ee8000c1e1900 */
[----:B------:R-:W2:Y:S01]  /*02c0*/  LDG.E R26, desc[UR4][R4.64+0x65900] ;  /* 0x06590004041a7981 */ /* 0x000ea2000c1e1900 */
[----:B----4-:R-:W-:-:S03]  /*02d0*/  IMAD R25, R18, R17, R25 ;  /* 0x0000001112197224 */ /* 0x010fc600078e0219 */
[----:B------:R-:W4:Y:S04]  /*02e0*/  LDG.E R17, desc[UR4][R2.64+0x2c] ;  /* 0x00002c0402117981 */ /* 0x000f28000c1e1900 */
[----:B------:R-:W4:Y:S01]  /*02f0*/  LDG.E R18, desc[UR4][R4.64+0x2af80] ;  /* 0x02af800404127981 */ /* 0x000f22000c1e1900 */
[----:B-----5:R-:W-:-:S03]  /*0300*/  IMAD R25, R21, R22, R25 ;  /* 0x0000001615197224 */ /* 0x020fc600078e0219 */
[----:B------:R-:W5:Y:S04]  /*0310*/  LDG.E R21, desc[UR4][R2.64+0x30] ;  /* 0x0000300402157981 */ /* 0x000f68000c1e1900 */
[----:B------:R-:W5:Y:S01]  /*0320*/  LDG.E R22, desc[UR4][R4.64+0x2ee00] ;  /* 0x02ee000404167981 */ /* 0x000f62000c1e1900 */
[----:B------:R-:W-:-:S03]  /*0330*/  IMAD R25, R23, R24, R25 ;  /* 0x0000001817197224 */ /* 0x000fc600078e0219 */
[----:B------:R-:W2:Y:S04]  /*0340*/  LDG.E R23, desc[UR4][R2.64+0x34] ;  /* 0x0000340402177981 */ /* 0x000ea8000c1e1900 */
[----:B------:R-:W2:Y:S01]  /*0350*/  LDG.E R24, desc[UR4][R4.64+0x32c80] ;  /* 0x032c800404187981 */ /* 0x000ea2000c1e1900 */
        /* <DEDUP_REMOVED lines=15> */
[----:B---3--:R-:W-:-:S03]  /*0450*/  IMAD R25, R15, R16, R25 ;  /* 0x000000100f197224 */ /* 0x008fc600078e0219 */
[----:B------:R-:W3:Y:S04]  /*0460*/  LDG.E R15, desc[UR4][R2.64+0x4c] ;  /* 0x00004c04020f7981 */ /* 0x000ee8000c1e1900 */
[----:B------:R-:W3:Y:S01]  /*0470*/  LDG.E R16, desc[UR4][R4.64+0x4a380] ;  /* 0x04a3800404107981 */ /* 0x000ee2000c1e1900 */
[----:B----4-:R-:W-:-:S03]  /*0480*/  IMAD R25, R17, R18, R25 ;  /* 0x0000001211197224 */ /* 0x010fc600078e0219 */
[----:B------:R-:W4:Y:S04]  /*0490*/  LDG.E R17, desc[UR4][R2.64+0x50] ;  /* 0x0000500402117981 */ /* 0x000f28000c1e1900 */
[----:B------:R-:W4:Y:S01]  /*04a0*/  LDG.E R18, desc[UR4][R4.64+0x4e200] ;  /* 0x04e2000404127981 */ /* 0x000f22000c1e1900 */
[----:B-----5:R-:W-:-:S03]  /*04b0*/  IMAD R25, R21, R22, R25 ;  /* 0x0000001615197224 */ /* 0x020fc600078e0219 */
[----:B------:R-:W5:Y:S04]  /*04c0*/  LDG.E R21, desc[UR4][R2.64+0x54] ;  /* 0x0000540402157981 */ /* 0x000f68000c1e1900 */
[----:B------:R-:W5:Y:S01]  /*04d0*/  LDG.E R22, desc[UR4][R4.64+0x52080] ;  /* 0x0520800404167981 */ /* 0x000f62000c1e1900 */
[----:B--2---:R-:W-:-:S03]  /*04e0*/  IMAD R25, R23, R24, R25 ;  /* 0x0000001817197224 */ /* 0x004fc600078e0219 */
        /* <DEDUP_REMOVED lines=17> */
[----:B---3--:R-:W-:-:S04]  /*0600*/  IMAD R12, R15, R16, R12 ;  /* 0x000000100f0c7224 */ /* 0x008fc800078e020c */
[----:B----4-:R-:W-:-:S04]  /*0610*/  IMAD R12, R17, R18, R12 ;  /* 0x00000012110c7224 */ /* 0x010fc800078e020c */
[----:B-----5:R-:W-:Y:S02]  /*0620*/  IMAD R21, R21, R22, R12 ;  /* 0x0000001615157224 */ /* 0x020fe400078e020c */
[----:B------:R-:W0:Y:S02]  /*0630*/  LDC.64 R12, c[0x0][0x390] ;  /* 0x0000e400ff0c7b82 */ /* 0x000e240000000a00 */
[----:B--2---:R-:W-:-:S04]  /*0640*/  IMAD R21, R24, R23, R21 ;  /* 0x0000001718157224 */ /* 0x004fc800078e0215 */
[----:B------:R-:W-:-:S04]  /*0650*/  IMAD R19, R19, R20, R21 ;  /* 0x0000001413137224 */ /* 0x000fc800078e0215 */
[----:B------:R-:W-:-:S04]  /*0660*/  IMAD R7, R7, R8, R19 ;  /* 0x0000000807077224 */ /* 0x000fc800078e0213 */
[----:B------:R-:W-:-:S04]  /*0670*/  IMAD R7, R9, R10, R7 ;  /* 0x0000000a09077224 */ /* 0x000fc800078e0207 */
[----:B------:R-:W-:Y:S02]  /*0680*/  IMAD R7, R11, R26, R7 ;  /* 0x0000001a0b077224 */ /* 0x000fe400078e0207 */
[----:B0-----:R-:W-:-:S04]  /*0690*/  IMAD.WIDE.U32 R12, R6, 0x3e80, R12 ;  /* 0x00003e80060c7825 */ /* 0x001fc800078e000c */
[----:B------:R-:W-:-:S04]  /*06a0*/  IMAD R7, R25, R28, R7 ;  /* 0x0000001c19077224 */ /* 0x000fc800078e0207 */
[----:B------:R-:W-:Y:S02]  /*06b0*/  IMAD R7, R14, R29, R7 ;  /* 0x0000001d0e077224 */ /* 0x000fe400078e0207 */
[----:B------:R-:W-:-:S04]  /*06c0*/  IMAD.WIDE.U32 R12, R0, 0x4, R12 ;  /* 0x00000004000c7825 */ /* 0x000fc800078e000c */
[----:B------:R-:W-:-:S05]  /*06d0*/  IMAD R7, R27, R4, R7 ;  /* 0x000000041b077224 */ /* 0x000fca00078e0207 */
[----:B------:R-:W-:Y:S01]  /*06e0*/  STG.E desc[UR4][R12.64], R7 ;  /* 0x000000070c007986 */ /* 0x000fe2000c101904 */
[----:B------:R-:W-:Y:S05]  /*06f0*/  EXIT ;  /* 0x000000000000794d */ /* 0x000fea0003800000 */
.L_x_0:
[----:B------:R-:W-:-:S00]  /*0700*/  BRA `(.L_x_0) ;  /* 0xfffffffc00fc7947 */ /* 0x000fc0000383ffff */
[----:B------:R-:W-:-:S00]  /*0710*/  NOP ;  /* 0x0000000000007918 */ /* 0x000fc00000000000 */
        /* <DEDUP_REMOVED lines=14> */
.L_x_1:


//--------------------- .nv.shared.reserved.0     --------------------------
	.section	.nv.shared.reserved.0,"aw",@nobits
	.weak		__nv_reservedSMEM_offset_0_alias
	.size		__nv_reservedSMEM_offset_0_alias, 0, 64
	.other		__nv_reservedSMEM_offset_0_alias,@"STO_CUDA_RESERVED_SHARED STV_DEFAULT"
__nv_reservedSMEM_offset_0_alias:
	.zero		0
	.zero		64


//--------------------- .nv.constant0._Z8multiplyPA30_iPA4000_iS2_ --------------------------
	.section	.nv.constant0._Z8multiplyPA30_iPA4000_iS2_,"a",@progbits
	.sectionflags	@""
	.align	4
.nv.constant0._Z8multiplyPA30_iPA4000_iS2_:
	.zero		920


//--------------------- SYMBOLS --------------------------

	.type		.nv.reservedSmem.offset0,@object
	.size		.nv.reservedSmem.offset0,0x4
